//
// Generated by NVIDIA NVVM Compiler
//
// Compiler Build ID: CL-36424714
// Cuda compilation tools, release 13.0, V13.0.88
// Based on NVVM 20.0.0
//

.version 9.0
.target sm_100
.address_size 64

	// .globl	_Z3RBTP10par_rbNode
.extern .func  (.param .b32 func_retval0) vprintf
(
	.param .b64 vprintf_param_0,
	.param .b64 vprintf_param_1
)
;
.global .align 8 .u64 nodes;
.global .align 8 .u64 root;
.global .align 8 .u64 NIL;
.global .align 8 .u64 rtParent;
.global .align 8 .u64 rtSibling;
.global .align 4 .u32 nodeIndex;
.global .align 4 .u32 tmpIndex;
.global .align 8 .b8 tmp[160];
.global .align 4 .u32 createFlag;
.global .align 4 .u32 threadsFinished;
.global .align 4 .u32 passCreate;
.global .align 1 .b8 $str[13] = {78, 73, 76, 32, 99, 114, 101, 97, 116, 101, 100, 10};
.global .align 1 .b8 $str$1[15] = {84, 114, 101, 101, 32, 67, 114, 101, 97, 116, 101, 100, 32, 10};
.global .align 1 .b8 $str$2[2] = {10};
.global .align 1 .b8 $str$3[4] = {37, 100, 10};
.global .align 1 .b8 $str$4[11] = {84, 104, 114, 101, 97, 100, 32, 37, 100, 10};

.visible .entry _Z3RBTP10par_rbNode(
	.param .u64 .ptr .align 1 _Z3RBTP10par_rbNode_param_0
)
{
	.local .align 8 .b8 	__local_depot0[8];
	.reg .b64 	%SP;
	.reg .b64 	%SPL;
	.reg .pred 	%p<5>;
	.reg .b32 	%r<50>;
	.reg .b64 	%rd<83>;

	mov.u64 	%SPL, __local_depot0;
	cvta.local.u64 	%SP, %SPL;
	ld.param.u64 	%rd3, [_Z3RBTP10par_rbNode_param_0];
	add.u64 	%rd4, %SP, 0;
	add.u64 	%rd1, %SPL, 0;
	mov.u32 	%r2, %ctaid.x;
	mov.u32 	%r3, %ntid.x;
	mov.u32 	%r4, %tid.x;
	mad.lo.s32 	%r1, %r2, %r3, %r4;
	setp.ne.s32 	%p1, %r1, 0;
	@%p1 bra 	$L__BB0_6;
	cvta.to.global.u64 	%rd5, %rd3;
	st.global.u64 	[nodes], %rd3;
	st.global.u64 	[NIL], %rd3;
	mov.b32 	%r5, 1;
	st.global.u32 	[%rd5+4], %r5;
	ld.global.u64 	%rd6, [NIL];
	mov.b32 	%r6, -1;
	st.u32 	[%rd6], %r6;
	ld.global.u64 	%rd7, [NIL];
	st.u64 	[%rd7+32], %rd7;
	st.u64 	[%rd7+24], %rd7;
	st.u64 	[%rd7+16], %rd7;
	mov.u64 	%rd8, $str;
	cvta.global.u64 	%rd9, %rd8;
	{ // callseq 0, 0
	.param .b64 param0;
	st.param.b64 	[param0], %rd9;
	.param .b64 param1;
	st.param.b64 	[param1], 0;
	.param .b32 retval0;
	call.uni (retval0), 
	vprintf, 
	(
	param0, 
	param1
	);
	ld.param.b32 	%r7, [retval0];
	} // callseq 0
$L__BB0_2:
	atom.relaxed.global.cas.b32 	%r9, [createFlag], 0, 1;
	setp.ne.s32 	%p2, %r9, 0;
	@%p2 bra 	$L__BB0_2;
	atom.global.add.u32 	%r10, [nodeIndex], 1;
	atom.global.add.u32 	%r11, [tmpIndex], 1;
	ld.global.u64 	%rd10, [nodes];
	ld.global.u32 	%r12, [nodeIndex];
	mul.wide.s32 	%rd11, %r12, 40;
	add.s64 	%rd12, %rd10, %rd11;
	mov.b32 	%r13, -1;
	st.u32 	[%rd12], %r13;
	ld.global.u64 	%rd13, [nodes];
	ld.global.u32 	%r14, [nodeIndex];
	mul.wide.s32 	%rd14, %r14, 40;
	add.s64 	%rd15, %rd13, %rd14;
	mov.b32 	%r15, 1;
	st.u32 	[%rd15+8], %r15;
	ld.global.u64 	%rd16, [NIL];
	ld.global.u64 	%rd17, [nodes];
	ld.global.u32 	%r16, [nodeIndex];
	mul.wide.s32 	%rd18, %r16, 40;
	add.s64 	%rd19, %rd17, %rd18;
	st.u64 	[%rd19+32], %rd16;
	ld.global.u64 	%rd20, [nodes];
	add.s64 	%rd21, %rd20, %rd18;
	st.u64 	[%rd21+24], %rd16;
	ld.global.u64 	%rd22, [nodes];
	add.s64 	%rd23, %rd22, %rd18;
	st.u64 	[%rd23+16], %rd16;
	ld.global.u64 	%rd2, [nodes];
	add.s64 	%rd24, %rd2, %rd18;
	ld.global.u32 	%r17, [tmpIndex];
	mul.wide.s32 	%rd25, %r17, 8;
	mov.u64 	%rd26, tmp;
	add.s64 	%rd27, %rd26, %rd25;
	st.global.u64 	[%rd27], %rd24;
	atom.relaxed.global.cas.b32 	%r18, [createFlag], 1, 0;
	st.global.u64 	[rtParent], %rd24;
$L__BB0_4:
	atom.relaxed.global.cas.b32 	%r19, [createFlag], 0, 1;
	setp.ne.s32 	%p3, %r19, 0;
	@%p3 bra 	$L__BB0_4;
	atom.global.add.u32 	%r20, [nodeIndex], 1;
	atom.global.add.u32 	%r21, [tmpIndex], 1;
	ld.global.u32 	%r22, [nodeIndex];
	mul.wide.s32 	%rd28, %r22, 40;
	add.s64 	%rd29, %rd2, %rd28;
	mov.b32 	%r23, -1;
	st.u32 	[%rd29], %r23;
	ld.global.u64 	%rd30, [nodes];
	ld.global.u32 	%r24, [nodeIndex];
	mul.wide.s32 	%rd31, %r24, 40;
	add.s64 	%rd32, %rd30, %rd31;
	mov.b32 	%r25, 1;
	st.u32 	[%rd32+8], %r25;
	ld.global.u64 	%rd33, [NIL];
	ld.global.u64 	%rd34, [nodes];
	ld.global.u32 	%r26, [nodeIndex];
	mul.wide.s32 	%rd35, %r26, 40;
	add.s64 	%rd36, %rd34, %rd35;
	st.u64 	[%rd36+32], %rd33;
	ld.global.u64 	%rd37, [nodes];
	add.s64 	%rd38, %rd37, %rd35;
	st.u64 	[%rd38+24], %rd33;
	ld.global.u64 	%rd39, [nodes];
	add.s64 	%rd40, %rd39, %rd35;
	st.u64 	[%rd40+16], %rd33;
	ld.global.u64 	%rd41, [nodes];
	add.s64 	%rd42, %rd41, %rd35;
	ld.global.u32 	%r27, [tmpIndex];
	mul.wide.s32 	%rd43, %r27, 8;
	add.s64 	%rd45, %rd26, %rd43;
	st.global.u64 	[%rd45], %rd42;
	atom.relaxed.global.cas.b32 	%r28, [createFlag], 1, 0;
	st.global.u64 	[rtSibling], %rd42;
	ld.global.u64 	%rd46, [NIL];
	st.global.u64 	[root], %rd46;
	ld.global.u64 	%rd47, [rtParent];
	st.u64 	[%rd47+32], %rd46;
	st.u64 	[%rd42+32], %rd47;
	ld.global.u64 	%rd48, [NIL];
	ld.global.u64 	%rd49, [rtSibling];
	st.u64 	[%rd49+24], %rd48;
	st.u64 	[%rd49+16], %rd48;
	ld.global.u64 	%rd50, [root];
	st.u64 	[%rd47+16], %rd50;
	st.u64 	[%rd47+24], %rd49;
	mov.b32 	%r29, 0;
	st.u32 	[%rd47+8], %r29;
	st.u32 	[%rd49+8], %r29;
	st.u32 	[%rd47+4], %r25;
	ld.global.u64 	%rd51, [rtSibling];
	st.u32 	[%rd51+4], %r25;
	ld.global.u64 	%rd52, [rtParent];
	ld.global.u64 	%rd53, [NIL];
	st.u64 	[%rd53+32], %rd52;
	st.u32 	[%rd53+8], %r29;
	mov.u64 	%rd54, $str$1;
	cvta.global.u64 	%rd55, %rd54;
	{ // callseq 1, 0
	.param .b64 param0;
	st.param.b64 	[param0], %rd55;
	.param .b64 param1;
	st.param.b64 	[param1], 0;
	.param .b32 retval0;
	call.uni (retval0), 
	vprintf, 
	(
	param0, 
	param1
	);
	ld.param.b32 	%r30, [retval0];
	} // callseq 1
	mov.u64 	%rd56, $str$2;
	cvta.global.u64 	%rd57, %rd56;
	{ // callseq 2, 0
	.param .b64 param0;
	st.param.b64 	[param0], %rd57;
	.param .b64 param1;
	st.param.b64 	[param1], 0;
	.param .b32 retval0;
	call.uni (retval0), 
	vprintf, 
	(
	param0, 
	param1
	);
	ld.param.b32 	%r32, [retval0];
	} // callseq 2
	atom.global.add.u32 	%r34, [passCreate], 1;
	ld.global.u32 	%r35, [passCreate];
	st.local.u32 	[%rd1], %r35;
	mov.u64 	%rd58, $str$3;
	cvta.global.u64 	%rd59, %rd58;
	{ // callseq 3, 0
	.param .b64 param0;
	st.param.b64 	[param0], %rd59;
	.param .b64 param1;
	st.param.b64 	[param1], %rd4;
	.param .b32 retval0;
	call.uni (retval0), 
	vprintf, 
	(
	param0, 
	param1
	);
	ld.param.b32 	%r36, [retval0];
	} // callseq 3
$L__BB0_6:
	st.local.u32 	[%rd1], %r1;
	mov.u64 	%rd61, $str$4;
	cvta.global.u64 	%rd62, %rd61;
	{ // callseq 4, 0
	.param .b64 param0;
	st.param.b64 	[param0], %rd62;
	.param .b64 param1;
	st.param.b64 	[param1], %rd4;
	.param .b32 retval0;
	call.uni (retval0), 
	vprintf, 
	(
	param0, 
	param1
	);
	ld.param.b32 	%r38, [retval0];
	} // callseq 4
$L__BB0_7:
	atom.relaxed.global.cas.b32 	%r40, [createFlag], 0, 1;
	setp.ne.s32 	%p4, %r40, 0;
	@%p4 bra 	$L__BB0_7;
	atom.global.add.u32 	%r41, [nodeIndex], 1;
	atom.global.add.u32 	%r42, [tmpIndex], 1;
	ld.global.u64 	%rd64, [nodes];
	ld.global.u32 	%r43, [nodeIndex];
	mul.wide.s32 	%rd65, %r43, 40;
	add.s64 	%rd66, %rd64, %rd65;
	st.u32 	[%rd66], %r1;
	ld.global.u64 	%rd67, [nodes];
	ld.global.u32 	%r44, [nodeIndex];
	mul.wide.s32 	%rd68, %r44, 40;
	add.s64 	%rd69, %rd67, %rd68;
	mov.b32 	%r45, 1;
	st.u32 	[%rd69+8], %r45;
	ld.global.u64 	%rd70, [NIL];
	ld.global.u64 	%rd71, [nodes];
	ld.global.u32 	%r46, [nodeIndex];
	mul.wide.s32 	%rd72, %r46, 40;
	add.s64 	%rd73, %rd71, %rd72;
	st.u64 	[%rd73+32], %rd70;
	ld.global.u64 	%rd74, [nodes];
	add.s64 	%rd75, %rd74, %rd72;
	st.u64 	[%rd75+24], %rd70;
	ld.global.u64 	%rd76, [nodes];
	add.s64 	%rd77, %rd76, %rd72;
	st.u64 	[%rd77+16], %rd70;
	ld.global.u64 	%rd78, [nodes];
	add.s64 	%rd79, %rd78, %rd72;
	ld.global.u32 	%r47, [tmpIndex];
	mul.wide.s32 	%rd80, %r47, 8;
	mov.u64 	%rd81, tmp;
	add.s64 	%rd82, %rd81, %rd80;
	st.global.u64 	[%rd82], %rd79;
	atom.relaxed.global.cas.b32 	%r48, [createFlag], 1, 0;
	atom.global.add.u32 	%r49, [threadsFinished], 1;
	ret;

}


// ===== COMPILED SASS (sm_100) =====

	.target	sm_100

	.elftype	@"ET_EXEC"


//--------------------- .note.nv.tkinfo           --------------------------
	.section	.note.nv.tkinfo,"",@"SHT_NOTE"
	.sectionflags	@"SHF_NOTE_NV_TKINFO"
	.tkinfo
        /*0018*/ 	.word	0x00000002
        /*0030*/ 	.string	""
        /*0030*/ 	.string	"ptxas"
        /*0030*/ 	.string	"Cuda compilation tools, release 13.0, V13.0.88"
        /*0030*/ 	.string	"Build cuda_13.0.r13.0/compiler.36424714_0"
        /*0030*/ 	.string	"-arch sm_100 -m 64 "



//--------------------- .note.nv.cuinfo           --------------------------
	.section	.note.nv.cuinfo,"",@"SHT_NOTE"
	.sectionflags	@"SHF_NOTE_NV_CUINFO"
        /*0018*/ 	.short	0x0002
        /*001a*/ 	.short	0x0064
        /*001c*/ 	.short	0x0082
	.zero		2


//--------------------- .nv.info                  --------------------------
	.section	.nv.info,"",@"SHT_CUDA_INFO"
	.align	4


	//----- nvinfo : EIATTR_REGCOUNT
	.align		4
        /*0000*/ 	.byte	0x04, 0x2f
        /*0002*/ 	.short	(.L_17 - .L_16)
	.align		4
.L_16:
        /*0004*/ 	.word	index@(_Z3RBTP10par_rbNode)
        /*0008*/ 	.word	0x00000020


	//----- nvinfo : EIATTR_FRAME_SIZE
	.align		4
.L_17:
        /*000c*/ 	.byte	0x04, 0x11
        /*000e*/ 	.short	(.L_19 - .L_18)
	.align		4
.L_18:
        /*0010*/ 	.word	index@(_Z3RBTP10par_rbNode)
        /*0014*/ 	.word	0x00000008


	//----- nvinfo : EIATTR_MIN_STACK_SIZE
	.align		4
.L_19:
        /*0018*/ 	.byte	0x04, 0x12
        /*001a*/ 	.short	(.L_21 - .L_20)
	.align		4
.L_20:
        /*001c*/ 	.word	index@(_Z3RBTP10par_rbNode)
        /*0020*/ 	.word	0x00000008
.L_21:


//--------------------- .nv.compat                --------------------------
	.section	.nv.compat,"",@"SHT_CUDA_COMPAT_INFO"
	.align	4
        /*0000*/ 	.byte	0x02, 0x09, 0x00, 0x00, 0x02, 0x02, 0x01, 0x00, 0x02, 0x05, 0x05, 0x00, 0x03, 0x07, 0x01, 0x01
        /*0010*/ 	.byte	0x02, 0x03, 0x00, 0x00, 0x02, 0x06, 0x01, 0x00, 0x04, 0x0b, 0x08, 0x00, 0x09, 0x00, 0x00, 0x00
        /*0020*/ 	.byte	0x00, 0x00, 0x00, 0x00


//--------------------- .nv.info._Z3RBTP10par_rbNode --------------------------
	.section	.nv.info._Z3RBTP10par_rbNode,"",@"SHT_CUDA_INFO"
	.sectionflags	@""
	.align	4


	//----- nvinfo : EIATTR_CUDA_API_VERSION
	.align		4
        /*0000*/ 	.byte	0x04, 0x37
        /*0002*/ 	.short	(.L_23 - .L_22)
.L_22:
        /*0004*/ 	.word	0x00000082


	//----- nvinfo : EIATTR_KPARAM_INFO
	.align		4
.L_23:
        /*0008*/ 	.byte	0x04, 0x17
        /*000a*/ 	.short	(.L_25 - .L_24)
.L_24:
        /*000c*/ 	.word	0x00000000
        /*0010*/ 	.short	0x0000
        /*0012*/ 	.short	0x0000
        /*0014*/ 	.byte	0x00, 0xf5, 0x21, 0x00


	//----- nvinfo : EIATTR_SPARSE_MMA_MASK
	.align		4
.L_25:
        /*0018*/ 	.byte	0x03, 0x50
        /*001a*/ 	.short	0x0000


	//----- nvinfo : EIATTR_MAXREG_COUNT
	.align		4
        /*001c*/ 	.byte	0x03, 0x1b
        /*001e*/ 	.short	0x00ff


	//----- nvinfo : EIATTR_EXTERNS
	.align		4
        /*0020*/ 	.byte	0x04, 0x0f
        /*0022*/ 	.short	(.L_27 - .L_26)


	//   ....[0]....
	.align		4
.L_26:
        /*0024*/ 	.word	index@(vprintf)


	//----- nvinfo : EIATTR_MERCURY_ISA_VERSION
	.align		4
.L_27:
        /*0028*/ 	.byte	0x03, 0x5f
        /*002a*/ 	.short	0x0101


	//----- nvinfo : EIATTR_INT_WARP_WIDE_INSTR_OFFSETS
	.align		4
        /*002c*/ 	.byte	0x04, 0x31
        /*002e*/ 	.short	(.L_29 - .L_28)


	//   ....[0]....
.L_28:
        /*0030*/ 	.word	0x00000c20


	//----- nvinfo : EIATTR_VRC_CTA_INIT_COUNT
	.align		4
.L_29:
        /*0034*/ 	.byte	0x02, 0x4a
	.zero		1
	.zero		1


	//----- nvinfo : EIATTR_SYSCALL_OFFSETS
	.align		4
        /*0038*/ 	.byte	0x04, 0x46
        /*003a*/ 	.short	(.L_31 - .L_30)


	//   ....[0]....
.L_30:
        /*003c*/ 	.word	0x00000240


	//   ....[1]....
        /*0040*/ 	.word	0x00000970


	//   ....[2]....
        /*0044*/ 	.word	0x000009e0


	//   ....[3]....
        /*0048*/ 	.word	0x00000ab0


	//   ....[4]....
        /*004c*/ 	.word	0x00000b60


	//----- nvinfo : EIATTR_EXIT_INSTR_OFFSETS
	.align		4
.L_31:
        /*0050*/ 	.byte	0x04, 0x1c
        /*0052*/ 	.short	(.L_33 - .L_32)


	//   ....[0]....
.L_32:
        /*0054*/ 	.word	0x00000ea0


	//----- nvinfo : EIATTR_CRS_STACK_SIZE
	.align		4
.L_33:
        /*0058*/ 	.byte	0x04, 0x1e
        /*005a*/ 	.short	(.L_35 - .L_34)
.L_34:
        /*005c*/ 	.word	0x00000000


	//----- nvinfo : EIATTR_CBANK_PARAM_SIZE
	.align		4
.L_35:
        /*0060*/ 	.byte	0x03, 0x19
        /*0062*/ 	.short	0x0008


	//----- nvinfo : EIATTR_PARAM_CBANK
	.align		4
        /*0064*/ 	.byte	0x04, 0x0a
        /*0066*/ 	.short	(.L_37 - .L_36)
	.align		4
.L_36:
        /*0068*/ 	.word	index@(.nv.constant0._Z3RBTP10par_rbNode)
        /*006c*/ 	.short	0x0380
        /*006e*/ 	.short	0x0008


	//----- nvinfo : EIATTR_SW_WAR
	.align		4
.L_37:
        /*0070*/ 	.byte	0x04, 0x36
        /*0072*/ 	.short	(.L_39 - .L_38)
.L_38:
        /*0074*/ 	.word	0x00000008
.L_39:


//--------------------- .nv.callgraph             --------------------------
	.section	.nv.callgraph,"",@"SHT_CUDA_CALLGRAPH"
	.align	4
	.sectionentsize	8
	.align		4
        /*0000*/ 	.word	0x00000000
	.align		4
        /*0004*/ 	.word	0xffffffff
	.align		4
        /*0008*/ 	.word	index@(_Z3RBTP10par_rbNode)
	.align		4
        /*000c*/ 	.word	index@(vprintf)
	.align		4
        /*0010*/ 	.word	0x00000000
	.align		4
        /*0014*/ 	.word	0xfffffffe
	.align		4
        /*0018*/ 	.word	0x00000000
	.align		4
        /*001c*/ 	.word	0xfffffffd
	.align		4
        /*0020*/ 	.word	0x00000000
	.align		4
        /*0024*/ 	.word	0xfffffffc


//--------------------- .nv.constant4             --------------------------
	.section	.nv.constant4,"a",@progbits
	.align	8
	.align		8
.nv.constant4:
        /*0000*/ 	.dword	vprintf
	.align		8
        /*0008*/ 	.dword	nodes
	.align		8
        /*0010*/ 	.dword	root
	.align		8
        /*0018*/ 	.dword	NIL
	.align		8
        /*0020*/ 	.dword	rtParent
	.align		8
        /*0028*/ 	.dword	rtSibling
	.align		8
        /*0030*/ 	.dword	nodeIndex
	.align		8
        /*0038*/ 	.dword	tmpIndex
	.align		8
        /*0040*/ 	.dword	tmp
	.align		8
        /*0048*/ 	.dword	createFlag
	.align		8
        /*0050*/ 	.dword	threadsFinished
	.align		8
        /*0058*/ 	.dword	passCreate
	.align		8
        /*0060*/ 	.dword	$str
	.align		8
        /*0068*/ 	.dword	$str$1
	.align		8
        /*0070*/ 	.dword	$str$2
	.align		8
        /*0078*/ 	.dword	$str$3
	.align		8
        /*0080*/ 	.dword	$str$4


//--------------------- .text._Z3RBTP10par_rbNode --------------------------
	.section	.text._Z3RBTP10par_rbNode,"ax",@progbits
	.align	128
        .global         _Z3RBTP10par_rbNode
        .type           _Z3RBTP10par_rbNode,@function
        .size           _Z3RBTP10par_rbNode,(.L_x_13 - _Z3RBTP10par_rbNode)
        .other          _Z3RBTP10par_rbNode,@"STO_CUDA_ENTRY STV_DEFAULT"
_Z3RBTP10par_rbNode:
.text._Z3RBTP10par_rbNode:
[----:B------:R-:W0:Y:S01]  /*0000*/  LDC R1, c[0x0][0x37c] ;  /* 0x0000df00ff017b82 */ /* 0x000e220000000800 */
[----:B------:R-:W1:Y:S01]  /*0010*/  S2R R3, SR_TID.X ;  /* 0x0000000000037919 */ /* 0x000e620000002100 */
[----:B------:R-:W2:Y:S06]  /*0020*/  LDCU UR5, c[0x0][0x2fc] ;  /* 0x00005f80ff0577ac */ /* 0x000eac0008000800 */
[----:B------:R-:W1:Y:S01]  /*0030*/  S2UR UR6, SR_CTAID.X ;  /* 0x00000000000679c3 */ /* 0x000e620000002500 */
[----:B0-----:R-:W-:Y:S01]  /*0040*/  IADD3 R1, PT, PT, R1, -0x8, RZ ;  /* 0xfffffff801017810 */ /* 0x001fe20007ffe0ff */
[----:B------:R-:W-:Y:S01]  /*0050*/  BSSY B6, `(.L_x_0) ;  /* 0x00000a7000067945 */ /* 0x000fe20003800000 */
[----:B------:R-:W0:Y:S01]  /*0060*/  LDCU UR4, c[0x0][0x2f8] ;  /* 0x00005f00ff0477ac */ /* 0x000e220008000800 */
[----:B------:R-:W3:Y:S04]  /*0070*/  LDCU.64 UR36, c[0x0][0x358] ;  /* 0x00006b00ff2477ac */ /* 0x000ee80008000a00 */
[----:B------:R-:W1:Y:S01]  /*0080*/  LDC R2, c[0x0][0x360] ;  /* 0x0000d800ff027b82 */ /* 0x000e620000000800 */
[----:B0-----:R-:W-:-:S05]  /*0090*/  IADD3 R16, P1, PT, R1, UR4, RZ ;  /* 0x0000000401107c10 */ /* 0x001fca000ff3e0ff */
[----:B--2---:R-:W-:Y:S02]  /*00a0*/  IMAD.X R17, RZ, RZ, UR5, P1 ;  /* 0x00000005ff117e24 */ /* 0x004fe400088e06ff */
[----:B-1----:R-:W-:-:S05]  /*00b0*/  IMAD R2, R2, UR6, R3 ;  /* 0x0000000602027c24 */ /* 0x002fca000f8e0203 */
[----:B------:R-:W-:-:S13]  /*00c0*/  ISETP.NE.AND P0, PT, R2, RZ, PT ;  /* 0x000000ff0200720c */ /* 0x000fda0003f05270 */
[----:B---3--:R-:W-:Y:S05]  /*00d0*/  @P0 BRA `(.L_x_1) ;  /* 0x0000000800780947 */ /* 0x008fea0003800000 */
[----:B------:R-:W0:Y:S01]  /*00e0*/  LDC.64 R4, c[0x4][0x8] ;  /* 0x01000200ff047b82 */ /* 0x000e220000000a00 */
[----:B------:R-:W-:-:S07]  /*00f0*/  HFMA2 R19, -RZ, RZ, 0, 5.9604644775390625e-08 ;  /* 0x00000001ff137431 */ /* 0x000fce00000001ff */
[----:B------:R-:W0:Y:S08]  /*0100*/  LDC.64 R14, c[0x0][0x380] ;  /* 0x0000e000ff0e7b82 */ /* 0x000e300000000a00 */
[----:B------:R-:W1:Y:S08]  /*0110*/  LDC.64 R8, c[0x4][0x18] ;  /* 0x01000600ff087b82 */ /* 0x000e700000000a00 */
[----:B------:R-:W2:Y:S01]  /*0120*/  LDC.64 R6, c[0x0][0x380] ;  /* 0x0000e000ff067b82 */ /* 0x000ea20000000a00 */
[----:B------:R-:W-:Y:S01]  /*0130*/  IMAD.MOV.U32 R3, RZ, RZ, -0x1 ;  /* 0xffffffffff037424 */ /* 0x000fe200078e00ff */
[----:B------:R-:W-:Y:S01]  /*0140*/  MOV R0, 0x0 ;  /* 0x0000000000007802 */ /* 0x000fe20000000f00 */
[----:B------:R-:W3:Y:S01]  /*0150*/  LDCU.64 UR4, c[0x4][0x60] ;  /* 0x01000c00ff0477ac */ /* 0x000ee20008000a00 */
[----:B0-----:R-:W-:Y:S04]  /*0160*/  STG.E.64 desc[UR36][R4.64], R14 ;  /* 0x0000000e04007986 */ /* 0x001fe8000c101b24 */
[----:B-1----:R0:W-:Y:S04]  /*0170*/  STG.E.64 desc[UR36][R8.64], R14 ;  /* 0x0000000e08007986 */ /* 0x0021e8000c101b24 */
[----:B--2---:R1:W-:Y:S04]  /*0180*/  STG.E desc[UR36][R6.64+0x4], R19 ;  /* 0x0000041306007986 */ /* 0x0043e8000c101924 */
[----:B------:R-:W2:Y:S04]  /*0190*/  LDG.E.64 R10, desc[UR36][R8.64] ;  /* 0x00000024080a7981 */ /* 0x000ea8000c1e1b00 */
[----:B--2---:R2:W-:Y:S04]  /*01a0*/  ST.E desc[UR36][R10.64], R3 ;  /* 0x000000030a007985 */ /* 0x0045e8000c101924 */
[----:B------:R-:W4:Y:S01]  /*01b0*/  LDG.E.64 R12, desc[UR36][R8.64] ;  /* 0x00000024080c7981 */ /* 0x000f22000c1e1b00 */
[----:B0-----:R2:W0:Y:S01]  /*01c0*/  LDC.64 R14, c[0x4][R0] ;  /* 0x01000000000e7b82 */ /* 0x0014220000000a00 */
[----:B---3--:R-:W-:Y:S01]  /*01d0*/  MOV R4, UR4 ;  /* 0x0000000400047c02 */ /* 0x008fe20008000f00 */
[----:B------:R-:W-:Y:S01]  /*01e0*/  IMAD.U32 R5, RZ, RZ, UR5 ;  /* 0x00000005ff057e24 */ /* 0x000fe2000f8e00ff */
[----:B-1----:R-:W-:Y:S01]  /*01f0*/  CS2R R6, SRZ ;  /* 0x0000000000067805 */ /* 0x002fe2000001ff00 */
[----:B----4-:R2:W-:Y:S04]  /*0200*/  ST.E.64 desc[UR36][R12.64+0x20], R12 ;  /* 0x0000200c0c007985 */ /* 0x0105e8000c101b24 */
[----:B------:R2:W-:Y:S04]  /*0210*/  ST.E.64 desc[UR36][R12.64+0x18], R12 ;  /* 0x0000180c0c007985 */ /* 0x0005e8000c101b24 */
[----:B0-----:R2:W-:Y:S02]  /*0220*/  ST.E.64 desc[UR36][R12.64+0x10], R12 ;  /* 0x0000100c0c007985 */ /* 0x0015e4000c101b24 */
[----:B------:R-:W-:-:S07]  /*0230*/  LEPC R20, `(.L_x_2) ;  /* 0x000000001014794e */ /* 0x000fce0000000000 */
[----:B--2---:R-:W-:Y:S05]  /*0240*/  CALL.ABS.NOINC R14 ;  /* 0x000000000e007343 */ /* 0x004fea0003c00000 */
.L_x_2:
[----:B------:R-:W0:Y:S01]  /*0250*/  LDC.64 R4, c[0x4][0x48] ;  /* 0x01001200ff047b82 */ /* 0x000e220000000a00 */
[----:B------:R-:W-:Y:S01]  /*0260*/  HFMA2 R7, -RZ, RZ, 0, 5.9604644775390625e-08 ;  /* 0x00000001ff077431 */ /* 0x000fe200000001ff */
[----:B------:R-:W-:Y:S06]  /*0270*/  BSSY B0, `(.L_x_3) ;  /* 0x0000006000007945 */ /* 0x000fec0003800000 */
.L_x_4:
[----:B------:R-:W-:Y:S01]  /*0280*/  IMAD.MOV.U32 R6, RZ, RZ, RZ ;  /* 0x000000ffff067224 */ /* 0x000fe200078e00ff */
[----:B------:R-:W-:Y:S05]  /*0290*/  YIELD ;  /* 0x0000000000007946 */ /* 0x000fea0003800000 */
[----:B0-----:R-:W2:Y:S02]  /*02a0*/  ATOMG.E.CAS.STRONG.GPU PT, R0, [R4], R6, R7 ;  /* 0x00000006040073a9 */ /* 0x001ea400001ee107 */
[----:B--2---:R-:W-:-:S13]  /*02b0*/  ISETP.NE.AND P0, PT, R0, RZ, PT ;  /* 0x000000ff0000720c */ /* 0x004fda0003f05270 */
[----:B------:R-:W-:Y:S05]  /*02c0*/  @P0 BRA `(.L_x_4) ;  /* 0xfffffffc00ec0947 */ /* 0x000fea000383ffff */
[----:B------:R-:W-:Y:S05]  /*02d0*/  BSYNC B0 ;  /* 0x0000000000007941 */ /* 0x000fea0003800000 */
.L_x_3:
[----:B------:R-:W0:Y:S01]  /*02e0*/  LDC.64 R6, c[0x4][0x30] ;  /* 0x01000c00ff067b82 */ /* 0x000e220000000a00 */
[----:B------:R-:W-:-:S07]  /*02f0*/  HFMA2 R0, -RZ, RZ, 0, 5.9604644775390625e-08 ;  /* 0x00000001ff007431 */ /* 0x000fce00000001ff */
[----:B------:R-:W1:Y:S08]  /*0300*/  LDC.64 R14, c[0x4][0x38] ;  /* 0x01000e00ff0e7b82 */ /* 0x000e700000000a00 */
[----:B------:R-:W2:Y:S01]  /*0310*/  LDC.64 R18, c[0x4][0x8] ;  /* 0x01000200ff127b82 */ /* 0x000ea20000000a00 */
[----:B0-----:R-:W-:Y:S04]  /*0320*/  REDG.E.ADD.STRONG.GPU desc[UR36][R6.64], R0 ;  /* 0x000000000600798e */ /* 0x001fe8000c12e124 */
[----:B-1----:R-:W-:Y:S04]  /*0330*/  REDG.E.ADD.STRONG.GPU desc[UR36][R14.64], R0 ;  /* 0x000000000e00798e */ /* 0x002fe8000c12e124 */
[----:B------:R-:W3:Y:S04]  /*0340*/  LDG.E R11, desc[UR36][R6.64] ;  /* 0x00000024060b7981 */ /* 0x000ee8000c1e1900 */
[----:B--2---:R-:W3:Y:S01]  /*0350*/  LDG.E.64 R8, desc[UR36][R18.64] ;  /* 0x0000002412087981 */ /* 0x004ee2000c1e1b00 */
[----:B------:R-:W-:-:S02]  /*0360*/  IMAD.MOV.U32 R3, RZ, RZ, -0x1 ;  /* 0xffffffffff037424 */ /* 0x000fc400078e00ff */
[----:B---3--:R-:W-:-:S05]  /*0370*/  IMAD.WIDE R10, R11, 0x28, R8 ;  /* 0x000000280b0a7825 */ /* 0x008fca00078e0208 */
[----:B------:R-:W-:Y:S04]  /*0380*/  ST.E desc[UR36][R10.64], R3 ;  /* 0x000000030a007985 */ /* 0x000fe8000c101924 */
[----:B------:R-:W2:Y:S04]  /*0390*/  LDG.E R21, desc[UR36][R6.64] ;  /* 0x0000002406157981 */ /* 0x000ea8000c1e1900 */
[----:B------:R-:W2:Y:S01]  /*03a0*/  LDG.E.64 R12, desc[UR36][R18.64] ;  /* 0x00000024120c7981 */ /* 0x000ea2000c1e1b00 */
[----:B------:R-:W0:Y:S01]  /*03b0*/  LDC.64 R8, c[0x4][0x18] ;  /* 0x01000600ff087b82 */ /* 0x000e220000000a00 */
[----:B--2---:R-:W-:-:S05]  /*03c0*/  IMAD.WIDE R12, R21, 0x28, R12 ;  /* 0x00000028150c7825 */ /* 0x004fca00078e020c */
[----:B------:R1:W-:Y:S04]  /*03d0*/  ST.E desc[UR36][R12.64+0x8], R0 ;  /* 0x000008000c007985 */ /* 0x0003e8000c101924 */
[----:B------:R-:W2:Y:S04]  /*03e0*/  LDG.E R23, desc[UR36][R6.64] ;  /* 0x0000002406177981 */ /* 0x000ea8000c1e1900 */
[----:B------:R-:W2:Y:S04]  /*03f0*/  LDG.E.64 R20, desc[UR36][R18.64] ;  /* 0x0000002412147981 */ /* 0x000ea8000c1e1b00 */
[----:B0-----:R-:W3:Y:S01]  /*0400*/  LDG.E.64 R28, desc[UR36][R8.64] ;  /* 0x00000024081c7981 */ /* 0x001ee2000c1e1b00 */
[----:B-1----:R-:W0:Y:S01]  /*0410*/  LDC.64 R12, c[0x4][0x40] ;  /* 0x01001000ff0c7b82 */ /* 0x002e220000000a00 */
[----:B--2---:R-:W-:-:S05]  /*0420*/  IMAD.WIDE R24, R23, 0x28, R20 ;  /* 0x0000002817187825 */ /* 0x004fca00078e0214 */
[----:B---3--:R-:W-:Y:S04]  /*0430*/  ST.E.64 desc[UR36][R24.64+0x20], R28 ;  /* 0x0000201c18007985 */ /* 0x008fe8000c101b24 */
[----:B------:R-:W2:Y:S02]  /*0440*/  LDG.E.64 R10, desc[UR36][R18.64] ;  /* 0x00000024120a7981 */ /* 0x000ea4000c1e1b00 */
[----:B--2---:R-:W-:-:S05]  /*0450*/  IMAD.WIDE R10, R23, 0x28, R10 ;  /* 0x00000028170a7825 */ /* 0x004fca00078e020a */
[----:B------:R1:W-:Y:S04]  /*0460*/  ST.E.64 desc[UR36][R10.64+0x18], R28 ;  /* 0x0000181c0a007985 */ /* 0x0003e8000c101b24 */
[----:B------:R-:W2:Y:S01]  /*0470*/  LDG.E.64 R20, desc[UR36][R18.64] ;  /* 0x0000002412147981 */ /* 0x000ea2000c1e1b00 */
[----:B-1----:R-:W1:Y:S01]  /*0480*/  LDC.64 R10, c[0x4][0x20] ;  /* 0x01000800ff0a7b82 */ /* 0x002e620000000a00 */
[----:B--2---:R-:W-:-:S05]  /*0490*/  IMAD.WIDE R20, R23, 0x28, R20 ;  /* 0x0000002817147825 */ /* 0x004fca00078e0214 */
[----:B------:R2:W-:Y:S04]  /*04a0*/  ST.E.64 desc[UR36][R20.64+0x10], R28 ;  /* 0x0000101c14007985 */ /* 0x0005e8000c101b24 */
[----:B------:R-:W0:Y:S04]  /*04b0*/  LDG.E R27, desc[UR36][R14.64] ;  /* 0x000000240e1b7981 */ /* 0x000e28000c1e1900 */
[----:B--2---:R-:W2:Y:S01]  /*04c0*/  LDG.E.64 R20, desc[UR36][R18.64] ;  /* 0x0000002412147981 */ /* 0x004ea2000c1e1b00 */
[----:B------:R-:W-:Y:S01]  /*04d0*/  HFMA2 R26, -RZ, RZ, 0, 5.9604644775390625e-08 ;  /* 0x00000001ff1a7431 */ /* 0x000fe200000001ff */
[----:B------:R-:W-:Y:S01]  /*04e0*/  BSSY B0, `(.L_x_5) ;  /* 0x000000d000007945 */ /* 0x000fe20003800000 */
[----:B0-----:R-:W-:-:S04]  /*04f0*/  IMAD.WIDE R24, R27, 0x8, R12 ;  /* 0x000000081b187825 */ /* 0x001fc800078e020c */
[----:B------:R-:W-:Y:S02]  /*0500*/  IMAD.MOV.U32 R27, RZ, RZ, RZ ;  /* 0x000000ffff1b7224 */ /* 0x000fe400078e00ff */
[----:B--2---:R-:W-:-:S05]  /*0510*/  IMAD.WIDE R22, R23, 0x28, R20 ;  /* 0x0000002817167825 */ /* 0x004fca00078e0214 */
[----:B------:R0:W-:Y:S04]  /*0520*/  STG.E.64 desc[UR36][R24.64], R22 ;  /* 0x0000001618007986 */ /* 0x0001e8000c101b24 */
[----:B------:R0:W5:Y:S04]  /*0530*/  ATOMG.E.CAS.STRONG.GPU PT, RZ, [R4], R26, R27 ;  /* 0x0000001a04ff73a9 */ /* 0x00016800001ee11b */
[----:B-1----:R0:W-:Y:S02]  /*0540*/  STG.E.64 desc[UR36][R10.64], R22 ;  /* 0x000000160a007986 */ /* 0x0021e4000c101b24 */
.L_x_6:
[----:B0-----:R-:W-:Y:S01]  /*0550*/  MOV R22, RZ ;  /* 0x000000ff00167202 */ /* 0x001fe20000000f00 */
[----:B------:R-:W-:Y:S01]  /*0560*/  IMAD.MOV.U32 R23, RZ, RZ, 0x1 ;  /* 0x00000001ff177424 */ /* 0x000fe200078e00ff */
[----:B------:R-:W-:Y:S05]  /*0570*/  YIELD ;  /* 0x0000000000007946 */ /* 0x000fea0003800000 */
[----:B------:R-:W2:Y:S02]  /*0580*/  ATOMG.E.CAS.STRONG.GPU PT, R22, [R4], R22, R23 ;  /* 0x00000016041673a9 */ /* 0x000ea400001ee117 */
[----:B--2---:R-:W-:-:S13]  /*0590*/  ISETP.NE.AND P0, PT, R22, RZ, PT ;  /* 0x000000ff1600720c */ /* 0x004fda0003f05270 */
[----:B------:R-:W-:Y:S05]  /*05a0*/  @P0 BRA `(.L_x_6) ;  /* 0xfffffffc00e80947 */ /* 0x000fea000383ffff */
[----:B------:R-:W-:Y:S05]  /*05b0*/  BSYNC B0 ;  /* 0x0000000000007941 */ /* 0x000fea0003800000 */
.L_x_5:
[----:B------:R-:W-:Y:S01]  /*05c0*/  REDG.E.ADD.STRONG.GPU desc[UR36][R6.64], R0 ;  /* 0x000000000600798e */ /* 0x000fe2000c12e124 */
[----:B------:R-:W0:Y:S03]  /*05d0*/  LDCU.64 UR4, c[0x4][0x68] ;  /* 0x01000d00ff0477ac */ /* 0x000e260008000a00 */
[----:B------:R-:W-:Y:S04]  /*05e0*/  REDG.E.ADD.STRONG.GPU desc[UR36][R14.64], R0 ;  /* 0x000000000e00798e */ /* 0x000fe8000c12e124 */
[----:B------:R-:W2:Y:S02]  /*05f0*/  LDG.E R25, desc[UR36][R6.64] ;  /* 0x0000002406197981 */ /* 0x000ea4000c1e1900 */
[----:B--2---:R-:W-:-:S05]  /*0600*/  IMAD.WIDE R24, R25, 0x28, R20 ;  /* 0x0000002819187825 */ /* 0x004fca00078e0214 */
[----:B------:R1:W-:Y:S04]  /*0610*/  ST.E desc[UR36][R24.64], R3 ;  /* 0x0000000318007985 */ /* 0x0003e8000c101924 */
[----:B------:R-:W2:Y:S04]  /*0620*/  LDG.E R27, desc[UR36][R6.64] ;  /* 0x00000024061b7981 */ /* 0x000ea8000c1e1900 */
[----:B------:R-:W2:Y:S02]  /*0630*/  LDG.E.64 R20, desc[UR36][R18.64] ;  /* 0x0000002412147981 */ /* 0x000ea4000c1e1b00 */
[----:B--2---:R-:W-:-:S05]  /*0640*/  IMAD.WIDE R26, R27, 0x28, R20 ;  /* 0x000000281b1a7825 */ /* 0x004fca00078e0214 */
[----:B------:R-:W-:Y:S04]  /*0650*/  ST.E desc[UR36][R26.64+0x8], R0 ;  /* 0x000008001a007985 */ /* 0x000fe8000c101924 */
[----:B------:R-:W2:Y:S04]  /*0660*/  LDG.E R22, desc[UR36][R6.64] ;  /* 0x0000002406167981 */ /* 0x000ea8000c1e1900 */
[----:B------:R-:W2:Y:S04]  /*0670*/  LDG.E.64 R28, desc[UR36][R18.64] ;  /* 0x00000024121c7981 */ /* 0x000ea8000c1e1b00 */
[----:B------:R-:W3:Y:S01]  /*0680*/  LDG.E.64 R20, desc[UR36][R8.64] ;  /* 0x0000002408147981 */ /* 0x000ee2000c1e1b00 */
[----:B--2---:R-:W-:-:S05]  /*0690*/  IMAD.WIDE R28, R22, 0x28, R28 ;  /* 0x00000028161c7825 */ /* 0x004fca00078e021c */
[----:B---3--:R-:W-:Y:S04]  /*06a0*/  ST.E.64 desc[UR36][R28.64+0x20], R20 ;  /* 0x000020141c007985 */ /* 0x008fe8000c101b24 */
[----:B-1----:R-:W2:Y:S02]  /*06b0*/  LDG.E.64 R24, desc[UR36][R18.64] ;  /* 0x0000002412187981 */ /* 0x002ea4000c1e1b00 */
[----:B--2---:R-:W-:-:S05]  /*06c0*/  IMAD.WIDE R24, R22, 0x28, R24 ;  /* 0x0000002816187825 */ /* 0x004fca00078e0218 */
[----:B------:R1:W-:Y:S04]  /*06d0*/  ST.E.64 desc[UR36][R24.64+0x18], R20 ;  /* 0x0000181418007985 */ /* 0x0003e8000c101b24 */
[----:B------:R-:W1:Y:S02]  /*06e0*/  LDG.E.64 R6, desc[UR36][R18.64] ;  /* 0x0000002412067981 */ /* 0x000e64000c1e1b00 */
[----:B-1----:R-:W-:-:S05]  /*06f0*/  IMAD.WIDE R24, R22, 0x28, R6 ;  /* 0x0000002816187825 */ /* 0x002fca00078e0206 */
[----:B------:R1:W-:Y:S04]  /*0700*/  ST.E.64 desc[UR36][R24.64+0x10], R20 ;  /* 0x0000101418007985 */ /* 0x0003e8000c101b24 */
[----:B------:R-:W2:Y:S04]  /*0710*/  LDG.E.64 R26, desc[UR36][R18.64] ;  /* 0x00000024121a7981 */ /* 0x000ea8000c1e1b00 */
[----:B------:R3:W4:Y:S01]  /*0720*/  LDG.E R15, desc[UR36][R14.64] ;  /* 0x000000240e0f7981 */ /* 0x000722000c1e1900 */
[----:B------:R-:W0:Y:S01]  /*0730*/  LDC.64 R6, c[0x4][0x28] ;  /* 0x01000a00ff067b82 */ /* 0x000e220000000a00 */
[----:B---3--:R-:W-:-:S07]  /*0740*/  HFMA2 R14, -RZ, RZ, 0, 5.9604644775390625e-08 ;  /* 0x00000001ff0e7431 */ /* 0x008fce00000001ff */
[----:B-1----:R-:W1:Y:S01]  /*0750*/  LDC.64 R24, c[0x4][0x10] ;  /* 0x01000400ff187b82 */ /* 0x002e620000000a00 */
[----:B--2---:R-:W-:-:S04]  /*0760*/  IMAD.WIDE R22, R22, 0x28, R26 ;  /* 0x0000002816167825 */ /* 0x004fc800078e021a */
[----:B----4-:R-:W-:-:S04]  /*0770*/  IMAD.WIDE R26, R15, 0x8, R12 ;  /* 0x000000080f1a7825 */ /* 0x010fc800078e020c */
[----:B------:R-:W-:Y:S01]  /*0780*/  IMAD.MOV.U32 R15, RZ, RZ, RZ ;  /* 0x000000ffff0f7224 */ /* 0x000fe200078e00ff */
[----:B------:R-:W-:Y:S04]  /*0790*/  STG.E.64 desc[UR36][R26.64], R22 ;  /* 0x000000161a007986 */ /* 0x000fe8000c101b24 */
[----:B------:R2:W5:Y:S04]  /*07a0*/  ATOMG.E.CAS.STRONG.GPU PT, RZ, [R4], R14, R15 ;  /* 0x0000000e04ff73a9 */ /* 0x00056800001ee10f */
[----:B0-----:R-:W-:Y:S04]  /*07b0*/  STG.E.64 desc[UR36][R6.64], R22 ;  /* 0x0000001606007986 */ /* 0x001fe8000c101b24 */
[----:B------:R-:W1:Y:S04]  /*07c0*/  LDG.E.64 R20, desc[UR36][R8.64] ;  /* 0x0000002408147981 */ /* 0x000e68000c1e1b00 */
[----:B-1----:R-:W-:Y:S04]  /*07d0*/  STG.E.64 desc[UR36][R24.64], R20 ;  /* 0x0000001418007986 */ /* 0x002fe8000c101b24 */
[----:B------:R-:W3:Y:S04]  /*07e0*/  LDG.E.64 R12, desc[UR36][R10.64] ;  /* 0x000000240a0c7981 */ /* 0x000ee8000c1e1b00 */
[----:B---3--:R-:W-:Y:S04]  /*07f0*/  ST.E.64 desc[UR36][R12.64+0x20], R20 ;  /* 0x000020140c007985 */ /* 0x008fe8000c101b24 */
[----:B------:R-:W-:Y:S04]  /*0800*/  ST.E.64 desc[UR36][R22.64+0x20], R12 ;  /* 0x0000200c16007985 */ /* 0x000fe8000c101b24 */
[----:B------:R-:W3:Y:S04]  /*0810*/  LDG.E.64 R18, desc[UR36][R8.64] ;  /* 0x0000002408127981 */ /* 0x000ee8000c1e1b00 */
[----:B------:R-:W3:Y:S04]  /*0820*/  LDG.E.64 R28, desc[UR36][R6.64] ;  /* 0x00000024061c7981 */ /* 0x000ee8000c1e1b00 */
[----:B---3--:R-:W-:Y:S04]  /*0830*/  ST.E.64 desc[UR36][R28.64+0x18], R18 ;  /* 0x000018121c007985 */ /* 0x008fe8000c101b24 */
[----:B------:R0:W-:Y:S04]  /*0840*/  ST.E.64 desc[UR36][R28.64+0x10], R18 ;  /* 0x000010121c007985 */ /* 0x0001e8000c101b24 */
[----:B------:R-:W3:Y:S04]  /*0850*/  LDG.E.64 R4, desc[UR36][R24.64] ;  /* 0x0000002418047981 */ /* 0x000ee8000c1e1b00 */
[----:B------:R-:W-:Y:S04]  /*0860*/  ST.E.64 desc[UR36][R12.64+0x18], R28 ;  /* 0x0000181c0c007985 */ /* 0x000fe8000c101b24 */
[----:B------:R-:W-:Y:S04]  /*0870*/  ST.E desc[UR36][R12.64+0x8], RZ ;  /* 0x000008ff0c007985 */ /* 0x000fe8000c101924 */
[----:B---3--:R2:W-:Y:S04]  /*0880*/  ST.E.64 desc[UR36][R12.64+0x10], R4 ;  /* 0x000010040c007985 */ /* 0x0085e8000c101b24 */
[----:B------:R1:W-:Y:S04]  /*0890*/  ST.E desc[UR36][R28.64+0x8], RZ ;  /* 0x000008ff1c007985 */ /* 0x0003e8000c101924 */
[----:B------:R1:W-:Y:S04]  /*08a0*/  ST.E desc[UR36][R12.64+0x4], R0 ;  /* 0x000004000c007985 */ /* 0x0003e8000c101924 */
[----:B------:R-:W3:Y:S01]  /*08b0*/  LDG.E.64 R14, desc[UR36][R6.64] ;  /* 0x00000024060e7981 */ /* 0x000ee2000c1e1b00 */
[----:B0-----:R-:W-:-:S03]  /*08c0*/  MOV R18, 0x0 ;  /* 0x0000000000127802 */ /* 0x001fc60000000f00 */
[----:B---3--:R1:W-:Y:S04]  /*08d0*/  ST.E desc[UR36][R14.64+0x4], R0 ;  /* 0x000004000e007985 */ /* 0x0083e8000c101924 */
[----:B------:R-:W3:Y:S04]  /*08e0*/  LDG.E.64 R10, desc[UR36][R10.64] ;  /* 0x000000240a0a7981 */ /* 0x000ee8000c1e1b00 */
[----:B------:R-:W3:Y:S01]  /*08f0*/  LDG.E.64 R8, desc[UR36][R8.64] ;  /* 0x0000002408087981 */ /* 0x000ee2000c1e1b00 */
[----:B------:R1:W0:Y:S01]  /*0900*/  LDC.64 R22, c[0x4][R18] ;  /* 0x0100000012167b82 */ /* 0x0002220000000a00 */
[----:B--2---:R-:W-:Y:S01]  /*0910*/  MOV R4, UR4 ;  /* 0x0000000400047c02 */ /* 0x004fe20008000f00 */
[----:B------:R-:W-:Y:S01]  /*0920*/  IMAD.U32 R5, RZ, RZ, UR5 ;  /* 0x00000005ff057e24 */ /* 0x000fe2000f8e00ff */
[----:B------:R-:W-:Y:S01]  /*0930*/  CS2R R6, SRZ ;  /* 0x0000000000067805 */ /* 0x000fe2000001ff00 */
[----:B---3--:R1:W-:Y:S04]  /*0940*/  ST.E.64 desc[UR36][R8.64+0x20], R10 ;  /* 0x0000200a08007985 */ /* 0x0083e8000c101b24 */
[----:B0-----:R1:W-:Y:S02]  /*0950*/  ST.E desc[UR36][R8.64+0x8], RZ ;  /* 0x000008ff08007985 */ /* 0x0013e4000c101924 */
[----:B------:R-:W-:-:S07]  /*0960*/  LEPC R20, `(.L_x_7) ;  /* 0x000000001014794e */ /* 0x000fce0000000000 */
[----:B-1---5:R-:W-:Y:S05]  /*0970*/  CALL.ABS.NOINC R22 ;  /* 0x0000000016007343 */ /* 0x022fea0003c00000 */
.L_x_7:
[----:B------:R0:W1:Y:S01]  /*0980*/  LDC.64 R8, c[0x4][R18] ;  /* 0x0100000012087b82 */ /* 0x0000620000000a00 */
[----:B------:R-:W2:Y:S01]  /*0990*/  LDCU.64 UR4, c[0x4][0x70] ;  /* 0x01000e00ff0477ac */ /* 0x000ea20008000a00 */
[----:B------:R-:W-:Y:S02]  /*09a0*/  CS2R R6, SRZ ;  /* 0x0000000000067805 */ /* 0x000fe4000001ff00 */
[----:B--2---:R-:W-:Y:S01]  /*09b0*/  MOV R4, UR4 ;  /* 0x0000000400047c02 */ /* 0x004fe20008000f00 */
[----:B0-----:R-:W-:-:S07]  /*09c0*/  IMAD.U32 R5, RZ, RZ, UR5 ;  /* 0x00000005ff057e24 */ /* 0x001fce000f8e00ff */
[----:B------:R-:W-:-:S07]  /*09d0*/  LEPC R20, `(.L_x_8) ;  /* 0x000000001014794e */ /* 0x000fce0000000000 */
[----:B-1----:R-:W-:Y:S05]  /*09e0*/  CALL.ABS.NOINC R8 ;  /* 0x0000000008007343 */ /* 0x002fea0003c00000 */
.L_x_8:
[----:B------:R-:W0:Y:S01]  /*09f0*/  LDC.64 R8, c[0x4][0x58] ;  /* 0x01001600ff087b82 */ /* 0x000e220000000a00 */
[----:B------:R-:W-:Y:S01]  /*0a00*/  HFMA2 R3, -RZ, RZ, 0, 5.9604644775390625e-08 ;  /* 0x00000001ff037431 */ /* 0x000fe200000001ff */
[----:B------:R-:W1:Y:S04]  /*0a10*/  LDCU.64 UR4, c[0x4][0x78] ;  /* 0x01000f00ff0477ac */ /* 0x000e680008000a00 */
[----:B0-----:R0:W-:Y:S04]  /*0a20*/  REDG.E.ADD.STRONG.GPU desc[UR36][R8.64], R3 ;  /* 0x000000030800798e */ /* 0x0011e8000c12e124 */
[----:B------:R-:W2:Y:S01]  /*0a30*/  LDG.E R0, desc[UR36][R8.64] ;  /* 0x0000002408007981 */ /* 0x000ea2000c1e1900 */
[----:B------:R-:W3:Y:S01]  /*0a40*/  LDC.64 R18, c[0x4][R18] ;  /* 0x0100000012127b82 */ /* 0x000ee20000000a00 */
[----:B-1----:R-:W-:Y:S01]  /*0a50*/  MOV R4, UR4 ;  /* 0x0000000400047c02 */ /* 0x002fe20008000f00 */
[----:B------:R-:W-:Y:S01]  /*0a60*/  IMAD.U32 R5, RZ, RZ, UR5 ;  /* 0x00000005ff057e24 */ /* 0x000fe2000f8e00ff */
[----:B------:R-:W-:-:S02]  /*0a70*/  MOV R6, R16 ;  /* 0x0000001000067202 */ /* 0x000fc40000000f00 */
[----:B------:R-:W-:Y:S01]  /*0a80*/  MOV R7, R17 ;  /* 0x0000001100077202 */ /* 0x000fe20000000f00 */
[----:B--23--:R0:W-:Y:S06]  /*0a90*/  STL [R1], R0 ;  /* 0x0000000001007387 */ /* 0x00c1ec0000100800 */
[----:B------:R-:W-:-:S07]  /*0aa0*/  LEPC R20, `(.L_x_1) ;  /* 0x000000001014794e */ /* 0x000fce0000000000 */
[----:B0-----:R-:W-:Y:S05]  /*0ab0*/  CALL.ABS.NOINC R18 ;  /* 0x0000000012007343 */ /* 0x001fea0003c00000 */
.L_x_1:
[----:B------:R-:W-:Y:S05]  /*0ac0*/  BSYNC B6 ;  /* 0x0000000000067941 */ /* 0x000fea0003800000 */
.L_x_0:
[----:B------:R-:W-:Y:S01]  /*0ad0*/  MOV R0, 0x0 ;  /* 0x0000000000007802 */ /* 0x000fe20000000f00 */
[----:B------:R0:W-:Y:S01]  /*0ae0*/  STL [R1], R2 ;  /* 0x0000000201007387 */ /* 0x0001e20000100800 */
[----:B------:R-:W1:Y:S01]  /*0af0*/  LDCU.64 UR4, c[0x4][0x80] ;  /* 0x01001000ff0477ac */ /* 0x000e620008000a00 */
[----:B------:R-:W-:Y:S01]  /*0b00*/  MOV R6, R16 ;  /* 0x0000001000067202 */ /* 0x000fe20000000f00 */
[----:B------:R0:W2:Y:S01]  /*0b10*/  LDC.64 R8, c[0x4][R0] ;  /* 0x0100000000087b82 */ /* 0x0000a20000000a00 */
[----:B------:R-:W-:Y:S02]  /*0b20*/  IMAD.MOV.U32 R7, RZ, RZ, R17 ;  /* 0x000000ffff077224 */ /* 0x000fe400078e0011 */
[----:B-1----:R-:W-:Y:S01]  /*0b30*/  IMAD.U32 R4, RZ, RZ, UR4 ;  /* 0x00000004ff047e24 */ /* 0x002fe2000f8e00ff */
[----:B0-----:R-:W-:-:S07]  /*0b40*/  MOV R5, UR5 ;  /* 0x0000000500057c02 */ /* 0x001fce0008000f00 */
[----:B------:R-:W-:-:S07]  /*0b50*/  LEPC R20, `(.L_x_9) ;  /* 0x000000001014794e */ /* 0x000fce0000000000 */
[----:B--2---:R-:W-:Y:S05]  /*0b60*/  CALL.ABS.NOINC R8 ;  /* 0x0000000008007343 */ /* 0x004fea0003c00000 */
.L_x_9:
[----:B------:R-:W0:Y:S01]  /*0b70*/  LDC.64 R6, c[0x4][0x48] ;  /* 0x01001200ff067b82 */ /* 0x000e220000000a00 */
[----:B------:R-:W-:Y:S01]  /*0b80*/  HFMA2 R5, -RZ, RZ, 0, 5.9604644775390625e-08 ;  /* 0x00000001ff057431 */ /* 0x000fe200000001ff */
[----:B------:R-:W-:Y:S06]  /*0b90*/  BSSY B0, `(.L_x_10) ;  /* 0x0000006000007945 */ /* 0x000fec0003800000 */
.L_x_11:
[----:B------:R-:W-:Y:S01]  /*0ba0*/  MOV R4, RZ ;  /* 0x000000ff00047202 */ /* 0x000fe20000000f00 */
[----:B------:R-:W-:Y:S05]  /*0bb0*/  YIELD ;  /* 0x0000000000007946 */ /* 0x000fea0003800000 */
[----:B0-----:R-:W2:Y:S02]  /*0bc0*/  ATOMG.E.CAS.STRONG.GPU PT, R0, [R6], R4, R5 ;  /* 0x00000004060073a9 */ /* 0x001ea400001ee105 */
[----:B--2---:R-:W-:-:S13]  /*0bd0*/  ISETP.NE.AND P0, PT, R0, RZ, PT ;  /* 0x000000ff0000720c */ /* 0x004fda0003f05270 */
[----:B------:R-:W-:Y:S05]  /*0be0*/  @P0 BRA `(.L_x_11) ;  /* 0xfffffffc00ec0947 */ /* 0x000fea000383ffff */
[----:B------:R-:W-:Y:S05]  /*0bf0*/  BSYNC B0 ;  /* 0x0000000000007941 */ /* 0x000fea0003800000 */
.L_x_10:
[----:B------:R-:W0:Y:S01]  /*0c00*/  S2R R0, SR_LANEID ;  /* 0x0000000000007919 */ /* 0x000e220000000000 */
[----:B------:R-:W1:Y:S01]  /*0c10*/  LDC.64 R10, c[0x4][0x30] ;  /* 0x01000c00ff0a7b82 */ /* 0x000e620000000a00 */
[----:B------:R-:W-:Y:S02]  /*0c20*/  VOTEU.ANY UR4, UPT, PT ;  /* 0x0000000000047886 */ /* 0x000fe400038e0100 */
[----:B------:R-:W-:Y:S02]  /*0c30*/  UFLO.U32 UR5, UR4 ;  /* 0x00000004000572bd */ /* 0x000fe400080e0000 */
[----:B------:R-:W1:Y:S03]  /*0c40*/  POPC R3, UR4 ;  /* 0x0000000400037d09 */ /* 0x000e660008000000 */
[----:B------:R-:W2:Y:S08]  /*0c50*/  LDC.64 R4, c[0x4][0x38] ;  /* 0x01000e00ff047b82 */ /* 0x000eb00000000a00 */
[----:B------:R-:W3:Y:S01]  /*0c60*/  LDC.64 R8, c[0x4][0x8] ;  /* 0x01000200ff087b82 */ /* 0x000ee20000000a00 */
[----:B0-----:R-:W-:-:S13]  /*0c70*/  ISETP.EQ.U32.AND P0, PT, R0, UR5, PT ;  /* 0x0000000500007c0c */ /* 0x001fda000bf02070 */
[----:B-1----:R-:W-:Y:S04]  /*0c80*/  @P0 REDG.E.ADD.STRONG.GPU desc[UR36][R10.64], R3 ;  /* 0x000000030a00098e */ /* 0x002fe8000c12e124 */
[----:B--2---:R-:W-:Y:S04]  /*0c90*/  @P0 REDG.E.ADD.STRONG.GPU desc[UR36][R4.64], R3 ;  /* 0x000000030400098e */ /* 0x004fe8000c12e124 */
[----:B------:R-:W2:Y:S04]  /*0ca0*/  LDG.E R15, desc[UR36][R10.64] ;  /* 0x000000240a0f7981 */ /* 0x000ea8000c1e1900 */
[----:B---3--:R-:W2:Y:S01]  /*0cb0*/  LDG.E.64 R12, desc[UR36][R8.64] ;  /* 0x00000024080c7981 */ /* 0x008ea2000c1e1b00 */
[----:B------:R-:W0:Y:S01]  /*0cc0*/  LDC.64 R16, c[0x4][0x18] ;  /* 0x01000600ff107b82 */ /* 0x000e220000000a00 */
[----:B--2---:R-:W-:-:S05]  /*0cd0*/  IMAD.WIDE R12, R15, 0x28, R12 ;  /* 0x000000280f0c7825 */ /* 0x004fca00078e020c */
[----:B------:R-:W-:Y:S04]  /*0ce0*/  ST.E desc[UR36][R12.64], R2 ;  /* 0x000000020c007985 */ /* 0x000fe8000c101924 */
[----:B------:R-:W2:Y:S04]  /*0cf0*/  LDG.E R19, desc[UR36][R10.64] ;  /* 0x000000240a137981 */ /* 0x000ea8000c1e1900 */
[----:B------:R-:W2:Y:S01]  /*0d00*/  LDG.E.64 R14, desc[UR36][R8.64] ;  /* 0x00000024080e7981 */ /* 0x000ea2000c1e1b00 */
[----:B------:R-:W-:Y:S02]  /*0d10*/  IMAD.MOV.U32 R23, RZ, RZ, 0x1 ;  /* 0x00000001ff177424 */ /* 0x000fe400078e00ff */
[----:B--2---:R-:W-:-:S05]  /*0d20*/  IMAD.WIDE R14, R19, 0x28, R14 ;  /* 0x00000028130e7825 */ /* 0x004fca00078e020e */
[----:B------:R1:W-:Y:S04]  /*0d30*/  ST.E desc[UR36][R14.64+0x8], R23 ;  /* 0x000008170e007985 */ /* 0x0003e8000c101924 */
[----:B------:R-:W2:Y:S04]  /*0d40*/  LDG.E R0, desc[UR36][R10.64] ;  /* 0x000000240a007981 */ /* 0x000ea8000c1e1900 */
[----:B------:R-:W2:Y:S04]  /*0d50*/  LDG.E.64 R18, desc[UR36][R8.64] ;  /* 0x0000002408127981 */ /* 0x000ea8000c1e1b00 */
[----:B0-----:R-:W3:Y:S01]  /*0d60*/  LDG.E.64 R16, desc[UR36][R16.64] ;  /* 0x0000002410107981 */ /* 0x001ee2000c1e1b00 */
[----:B-1----:R-:W0:Y:S01]  /*0d70*/  LDC.64 R14, c[0x4][0x40] ;  /* 0x01001000ff0e7b82 */ /* 0x002e220000000a00 */
[----:B--2---:R-:W-:-:S05]  /*0d80*/  IMAD.WIDE R18, R0, 0x28, R18 ;  /* 0x0000002800127825 */ /* 0x004fca00078e0212 */
[----:B---3--:R1:W-:Y:S04]  /*0d90*/  ST.E.64 desc[UR36][R18.64+0x20], R16 ;  /* 0x0000201012007985 */ /* 0x0083e8000c101b24 */
[----:B------:R-:W2:Y:S02]  /*0da0*/  LDG.E.64 R12, desc[UR36][R8.64] ;  /* 0x00000024080c7981 */ /* 0x000ea4000c1e1b00 */
[----:B--2---:R-:W-:-:S05]  /*0db0*/  IMAD.WIDE R12, R0, 0x28, R12 ;  /* 0x00000028000c7825 */ /* 0x004fca00078e020c */
[----:B------:R-:W-:Y:S04]  /*0dc0*/  ST.E.64 desc[UR36][R12.64+0x18], R16 ;  /* 0x000018100c007985 */ /* 0x000fe8000c101b24 */
[----:B------:R-:W2:Y:S01]  /*0dd0*/  LDG.E.64 R20, desc[UR36][R8.64] ;  /* 0x0000002408147981 */ /* 0x000ea2000c1e1b00 */
[----:B------:R-:W3:Y:S01]  /*0de0*/  LDC.64 R22, c[0x4][0x50] ;  /* 0x01001400ff167b82 */ /* 0x000ee20000000a00 */
[----:B--2---:R-:W-:-:S05]  /*0df0*/  IMAD.WIDE R20, R0, 0x28, R20 ;  /* 0x0000002800147825 */ /* 0x004fca00078e0214 */
[----:B------:R-:W-:Y:S04]  /*0e00*/  ST.E.64 desc[UR36][R20.64+0x10], R16 ;  /* 0x0000101014007985 */ /* 0x000fe8000c101b24 */
[----:B------:R-:W2:Y:S04]  /*0e10*/  LDG.E.64 R10, desc[UR36][R8.64] ;  /* 0x00000024080a7981 */ /* 0x000ea8000c1e1b00 */
[----:B------:R-:W0:Y:S01]  /*0e20*/  LDG.E R5, desc[UR36][R4.64] ;  /* 0x0000002404057981 */ /* 0x000e22000c1e1900 */
[----:B-1----:R-:W-:Y:S01]  /*0e30*/  HFMA2 R18, -RZ, RZ, 0, 5.9604644775390625e-08 ;  /* 0x00000001ff127431 */ /* 0x002fe200000001ff */
[----:B------:R-:W-:Y:S01]  /*0e40*/  MOV R19, RZ ;  /* 0x000000ff00137202 */ /* 0x000fe20000000f00 */
[----:B--2---:R-:W-:-:S04]  /*0e50*/  IMAD.WIDE R10, R0, 0x28, R10 ;  /* 0x00000028000a7825 */ /* 0x004fc800078e020a */
[----:B0-----:R-:W-:-:S05]  /*0e60*/  IMAD.WIDE R14, R5, 0x8, R14 ;  /* 0x00000008050e7825 */ /* 0x001fca00078e020e */
[----:B------:R-:W-:Y:S04]  /*0e70*/  STG.E.64 desc[UR36][R14.64], R10 ;  /* 0x0000000a0e007986 */ /* 0x000fe8000c101b24 */
[----:B------:R-:W-:Y:S04]  /*0e80*/  ATOMG.E.CAS.STRONG.GPU PT, RZ, [R6], R18, R19 ;  /* 0x0000001206ff73a9 */ /* 0x000fe800001ee113 */
[----:B---3--:R-:W-:Y:S01]  /*0e90*/  @P0 REDG.E.ADD.STRONG.GPU desc[UR36][R22.64], R3 ;  /* 0x000000031600098e */ /* 0x008fe2000c12e124 */
[----:B------:R-:W-:Y:S05]  /*0ea0*/  EXIT ;  /* 0x000000000000794d */ /* 0x000fea0003800000 */
.L_x_12:
[----:B------:R-:W-:-:S00]  /*0eb0*/  BRA `(.L_x_12) ;  /* 0xfffffffc00fc7947 */ /* 0x000fc0000383ffff */
[----:B------:R-:W-:-:S00]  /*0ec0*/  NOP ;  /* 0x0000000000007918 */ /* 0x000fc00000000000 */
        /* <DEDUP_REMOVED lines=11> */
.L_x_13:


//--------------------- .nv.global.init           --------------------------
	.section	.nv.global.init,"aw",@progbits
.nv.global.init:
	.type		$str$2,@object
	.size		$str$2,($str$3 - $str$2)
$str$2:
        /*0000*/ 	.byte	0x0a, 0x00
	.type		$str$3,@object
	.size		$str$3,($str$4 - $str$3)
$str$3:
        /*0002*/ 	.byte	0x25, 0x64, 0x0a, 0x00
	.type		$str$4,@object
	.size		$str$4,($str - $str$4)
$str$4:
        /*0006*/ 	.byte	0x54, 0x68, 0x72, 0x65, 0x61, 0x64, 0x20, 0x25, 0x64, 0x0a, 0x00
	.type		$str,@object
	.size		$str,($str$1 - $str)
$str:
        /*0011*/ 	.byte	0x4e, 0x49, 0x4c, 0x20, 0x63, 0x72, 0x65, 0x61, 0x74, 0x65, 0x64, 0x0a, 0x00
	.type		$str$1,@object
	.size		$str$1,(.L_12 - $str$1)
$str$1:
        /*001e*/ 	.byte	0x54, 0x72, 0x65, 0x65, 0x20, 0x43, 0x72, 0x65, 0x61, 0x74, 0x65, 0x64, 0x20, 0x0a, 0x00
.L_12:


//--------------------- .nv.shared.reserved.0     --------------------------
	.section	.nv.shared.reserved.0,"aw",@nobits
	.weak		__nv_reservedSMEM_offset_0_alias
	.size		__nv_reservedSMEM_offset_0_alias, 0, 64
	.other		__nv_reservedSMEM_offset_0_alias,@"STO_CUDA_RESERVED_SHARED STV_DEFAULT"
__nv_reservedSMEM_offset_0_alias:
	.zero		0
	.zero		64


//--------------------- .nv.global                --------------------------
	.section	.nv.global,"aw",@nobits
	.align	8
.nv.global:
	.type		NIL,@object
	.size		NIL,(nodes - NIL)
NIL:
	.zero		8
	.type		nodes,@object
	.size		nodes,(rtSibling - nodes)
nodes:
	.zero		8
	.type		rtSibling,@object
	.size		rtSibling,(root - rtSibling)
rtSibling:
	.zero		8
	.type		root,@object
	.size		root,(rtParent - root)
root:
	.zero		8
	.type		rtParent,@object
	.size		rtParent,(tmp - rtParent)
rtParent:
	.zero		8
	.type		tmp,@object
	.size		tmp,(passCreate - tmp)
tmp:
	.zero		160
	.type		passCreate,@object
	.size		passCreate,(tmpIndex - passCreate)
passCreate:
	.zero		4
	.type		tmpIndex,@object
	.size		tmpIndex,(createFlag - tmpIndex)
tmpIndex:
	.zero		4
	.type		createFlag,@object
	.size		createFlag,(threadsFinished - createFlag)
createFlag:
	.zero		4
	.type		threadsFinished,@object
	.size		threadsFinished,(nodeIndex - threadsFinished)
threadsFinished:
	.zero		4
	.type		nodeIndex,@object
	.size		nodeIndex,(.L_5 - nodeIndex)
nodeIndex:
	.zero		4
.L_5:


//--------------------- .nv.constant0._Z3RBTP10par_rbNode --------------------------
	.section	.nv.constant0._Z3RBTP10par_rbNode,"a",@progbits
	.sectionflags	@""
	.align	4
.nv.constant0._Z3RBTP10par_rbNode:
	.zero		904


//--------------------- SYMBOLS --------------------------

	.type		.nv.reservedSmem.offset0,@object
	.size		.nv.reservedSmem.offset0,0x4
	.type		vprintf,@function
